	.headerflags	@"EF_CUDA_TEXMODE_UNIFIED EF_CUDA_64BIT_ADDRESS EF_CUDA_ACCELERATORS EF_CUDA_SM90 EF_CUDA_VIRTUAL_SM(EF_CUDA_SM90)"
	.elftype	@"ET_EXEC"


//--------------------- .nv.info                  --------------------------
	.section	.nv.info,"",@"SHT_CUDA_INFO"
	.align	4


	//----- nvinfo : EIATTR_REGCOUNT
	.align		4
        /*0000*/ 	.byte	0x04, 0x2f
        /*0002*/ 	.short	(.L_1 - .L_0)
	.align		4
.L_0:
        /*0004*/ 	.word	index@(triton_poi_fused_4)
        /*0008*/ 	.word	0x00000020


	//----- nvinfo : EIATTR_MIN_STACK_SIZE
	.align		4
.L_1:
        /*000c*/ 	.byte	0x04, 0x12
        /*000e*/ 	.short	(.L_3 - .L_2)
	.align		4
.L_2:
        /*0010*/ 	.word	index@(triton_poi_fused_4)
        /*0014*/ 	.word	0x00000000


	//----- nvinfo : EIATTR_FRAME_SIZE
	.align		4
.L_3:
        /*0018*/ 	.byte	0x04, 0x11
        /*001a*/ 	.short	(.L_5 - .L_4)
	.align		4
.L_4:
        /*001c*/ 	.word	index@(triton_poi_fused_4)
        /*0020*/ 	.word	0x00000000


	//----- nvinfo : EIATTR_MIN_STACK_SIZE
	.align		4
.L_5:
        /*0024*/ 	.byte	0x04, 0x12
        /*0026*/ 	.short	(.L_7 - .L_6)
	.align		4
.L_6:
        /*0028*/ 	.word	index@(triton_poi_fused_4)
        /*002c*/ 	.word	0x00000000
.L_7:


//--------------------- .nv.info.triton_poi_fused_4 --------------------------
	.section	.nv.info.triton_poi_fused_4,"",@"SHT_CUDA_INFO"
	.sectionflags	@""
	.align	4


	//----- nvinfo : EIATTR_CUDA_API_VERSION
	.align		4
        /*0000*/ 	.byte	0x04, 0x37
        /*0002*/ 	.short	(.L_9 - .L_8)
.L_8:
        /*0004*/ 	.word	0x0000007c


	//----- nvinfo : EIATTR_KPARAM_INFO
	.align		4
.L_9:
        /*0008*/ 	.byte	0x04, 0x17
        /*000a*/ 	.short	(.L_11 - .L_10)
.L_10:
        /*000c*/ 	.word	0x00000000
        /*0010*/ 	.short	0x0003
        /*0012*/ 	.short	0x0014
        /*0014*/ 	.byte	0x00, 0xf0, 0x11, 0x00


	//----- nvinfo : EIATTR_KPARAM_INFO
	.align		4
.L_11:
        /*0018*/ 	.byte	0x04, 0x17
        /*001a*/ 	.short	(.L_13 - .L_12)
.L_12:
        /*001c*/ 	.word	0x00000000
        /*0020*/ 	.short	0x0002
        /*0022*/ 	.short	0x0010
        /*0024*/ 	.byte	0x00, 0xf0, 0x11, 0x00


	//----- nvinfo : EIATTR_KPARAM_INFO
	.align		4
.L_13:
        /*0028*/ 	.byte	0x04, 0x17
        /*002a*/ 	.short	(.L_15 - .L_14)
.L_14:
        /*002c*/ 	.word	0x00000000
        /*0030*/ 	.short	0x0001
        /*0032*/ 	.short	0x0008
        /*0034*/ 	.byte	0x00, 0xf4, 0x21, 0x00


	//----- nvinfo : EIATTR_KPARAM_INFO
	.align		4
.L_15:
        /*0038*/ 	.byte	0x04, 0x17
        /*003a*/ 	.short	(.L_17 - .L_16)
.L_16:
        /*003c*/ 	.word	0x00000000
        /*0040*/ 	.short	0x0000
        /*0042*/ 	.short	0x0000
        /*0044*/ 	.byte	0x00, 0xf4, 0x21, 0x00


	//----- nvinfo : EIATTR_SPARSE_MMA_MASK
	.align		4
.L_17:
        /*0048*/ 	.byte	0x03, 0x50
        /*004a*/ 	.short	0x0000


	//----- nvinfo : EIATTR_MAXREG_COUNT
	.align		4
        /*004c*/ 	.byte	0x03, 0x1b
        /*004e*/ 	.short	0x00ff


	//----- nvinfo : EIATTR_EXIT_INSTR_OFFSETS
	.align		4
        /*0050*/ 	.byte	0x04, 0x1c
        /*0052*/ 	.short	(.L_19 - .L_18)


	//   ....[0]....
.L_18:
        /*0054*/ 	.word	0x00000640


	//   ....[1]....
        /*0058*/ 	.word	0x00000690


	//----- nvinfo : EIATTR_REQNTID
	.align		4
.L_19:
        /*005c*/ 	.byte	0x04, 0x10
        /*005e*/ 	.short	(.L_21 - .L_20)
.L_20:
        /*0060*/ 	.word	0x00000080
        /*0064*/ 	.word	0x00000001
        /*0068*/ 	.word	0x00000001


	//----- nvinfo : EIATTR_CBANK_PARAM_SIZE
	.align		4
.L_21:
        /*006c*/ 	.byte	0x03, 0x19
        /*006e*/ 	.short	0x0018


	//----- nvinfo : EIATTR_PARAM_CBANK
	.align		4
        /*0070*/ 	.byte	0x04, 0x0a
        /*0072*/ 	.short	(.L_23 - .L_22)
	.align		4
.L_22:
        /*0074*/ 	.word	index@(.nv.constant0.triton_poi_fused_4)
        /*0078*/ 	.short	0x0210
        /*007a*/ 	.short	0x0018


	//----- nvinfo : EIATTR_SW_WAR
	.align		4
.L_23:
        /*007c*/ 	.byte	0x04, 0x36
        /*007e*/ 	.short	(.L_25 - .L_24)
.L_24:
        /*0080*/ 	.word	0x00000008
.L_25:


//--------------------- .nv.callgraph             --------------------------
	.section	.nv.callgraph,"",@"SHT_CUDA_CALLGRAPH"
	.align	4
	.sectionentsize	8
	.align		4
        /*0000*/ 	.word	0x00000000
	.align		4
        /*0004*/ 	.word	0xffffffff
	.align		4
        /*0008*/ 	.word	0x00000000
	.align		4
        /*000c*/ 	.word	0xfffffffe
	.align		4
        /*0010*/ 	.word	0x00000000
	.align		4
        /*0014*/ 	.word	0xfffffffd
	.align		4
        /*0018*/ 	.word	0x00000000
	.align		4
        /*001c*/ 	.word	0xfffffffc


//--------------------- .text.triton_poi_fused_4  --------------------------
	.section	.text.triton_poi_fused_4,"ax",@progbits
	.sectionflags	@"SHF_BARRIERS=1"
	.align	128
        .global         triton_poi_fused_4
        .type           triton_poi_fused_4,@function
        .size           triton_poi_fused_4,(.L_x_1 - triton_poi_fused_4)
        .other          triton_poi_fused_4,@"STO_CUDA_ENTRY STV_DEFAULT"
triton_poi_fused_4:
.text.triton_poi_fused_4:
[----:B------:R-:W0:Y:S01]  /*0000*/  LDC R1, c[0x0][0x28] ;  /* 0x00000a00ff017b82 */ /* 0x000e220000000800 */
[----:B------:R-:W1:Y:S07]  /*0010*/  S2R R0, SR_TID.X ;  /* 0x0000000000007919 */ /* 0x000e6e0000002100 */
[----:B------:R-:W2:Y:S01]  /*0020*/  LDC.64 R16, c[0x0][0x210] ;  /* 0x00008400ff107b82 */ /* 0x000ea20000000a00 */
[----:B------:R-:W-:Y:S01]  /*0030*/  CS2R R20, SRZ ;  /* 0x0000000000147805 */ /* 0x000fe2000001ff00 */
[----:B------:R-:W-:Y:S01]  /*0040*/  IMAD.MOV.U32 R22, RZ, RZ, RZ ;  /* 0x000000ffff167224 */ /* 0x000fe200078e00ff */
[----:B------:R-:W3:Y:S01]  /*0050*/  S2R R19, SR_CTAID.X ;  /* 0x0000000000137919 */ /* 0x000ee20000002500 */
[----:B------:R-:W4:Y:S01]  /*0060*/  S2R R18, SR_CTAID.Y ;  /* 0x0000000000127919 */ /* 0x000f220000002600 */
[----:B------:R-:W-:Y:S01]  /*0070*/  ULDC.64 UR6, c[0x0][0x208] ;  /* 0x0000820000067ab9 */ /* 0x000fe20000000a00 */
[----:B-1----:R-:W-:-:S02]  /*0080*/  SHF.R.U32.HI R23, RZ, 0x2, R0 ;  /* 0x00000002ff177819 */ /* 0x002fc40000011600 */
[----:B------:R-:W-:Y:S02]  /*0090*/  LOP3.LUT R2, R0, 0x40, RZ, 0xc0, !PT ;  /* 0x0000004000027812 */ /* 0x000fe400078ec0ff */
[----:B------:R-:W-:Y:S01]  /*00a0*/  SGXT.U32 R23, R23, 0x4 ;  /* 0x000000041717781a */ /* 0x000fe20000000000 */
[----:B---3--:R-:W-:Y:S01]  /*00b0*/  IMAD.SHL.U32 R19, R19, 0x4, RZ ;  /* 0x0000000413137824 */ /* 0x008fe200078e00ff */
[----:B------:R-:W-:-:S04]  /*00c0*/  SHF.R.U32.HI R2, RZ, 0x2, R2 ;  /* 0x00000002ff027819 */ /* 0x000fc80000011602 */
[----:B------:R-:W-:Y:S01]  /*00d0*/  LOP3.LUT R23, R23, R2, RZ, 0xfc, !PT ;  /* 0x0000000217177212 */ /* 0x000fe200078efcff */
[----:B----4-:R-:W-:Y:S01]  /*00e0*/  IMAD.SHL.U32 R2, R18, 0x100, RZ ;  /* 0x0000010012027824 */ /* 0x010fe200078e00ff */
[----:B------:R-:W-:-:S04]  /*00f0*/  LOP3.LUT R8, R19, 0x3, R0, 0xf8, !PT ;  /* 0x0000000313087812 */ /* 0x000fc800078ef800 */
[----:B------:R-:W-:Y:S02]  /*0100*/  LOP3.LUT R4, R2, 0x20, R23, 0xfe, !PT ;  /* 0x0000002002047812 */ /* 0x000fe400078efe17 */
[----:B------:R-:W-:Y:S02]  /*0110*/  LOP3.LUT R5, R2, 0x40, R23, 0xfe, !PT ;  /* 0x0000004002057812 */ /* 0x000fe400078efe17 */
[----:B------:R-:W-:Y:S01]  /*0120*/  LOP3.LUT R3, R2, R23, RZ, 0xfc, !PT ;  /* 0x0000001702037212 */ /* 0x000fe200078efcff */
[--C-:B------:R-:W-:Y:S01]  /*0130*/  IMAD R9, R4, 0x3, R8.reuse ;  /* 0x0000000304097824 */ /* 0x100fe200078e0208 */
[----:B------:R-:W-:Y:S01]  /*0140*/  LOP3.LUT R6, R2, 0x60, R23, 0xfe, !PT ;  /* 0x0000006002067812 */ /* 0x000fe200078efe17 */
        /* <DEDUP_REMOVED lines=9> */
[----:B------:R-:W-:Y:S01]  /*01e0*/  ISETP.GE.AND P0, PT, R8, 0x3, PT ;  /* 0x000000030800780c */ /* 0x000fe20003f06270 */
[----:B------:R-:W-:-:S02]  /*01f0*/  IMAD R15, R15, 0x3, R8 ;  /* 0x000000030f0f7824 */ /* 0x000fc400078e0208 */
[----:B------:R-:W-:Y:S02]  /*0200*/  IMAD R25, R25, 0x3, R8 ;  /* 0x0000000319197824 */ /* 0x000fe400078e0208 */
[----:B--2---:R-:W-:-:S04]  /*0210*/  IMAD.WIDE R4, R9, 0x4, R16 ;  /* 0x0000000409047825 */ /* 0x004fc800078e0210 */
[----:B------:R-:W-:-:S04]  /*0220*/  IMAD.WIDE R6, R11, 0x4, R16 ;  /* 0x000000040b067825 */ /* 0x000fc800078e0210 */
[--C-:B------:R-:W-:Y:S01]  /*0230*/  IMAD.WIDE R2, R3, 0x4, R16.reuse ;  /* 0x0000000403027825 */ /* 0x100fe200078e0210 */
[----:B------:R-:W2:Y:S03]  /*0240*/  @!P0 LDG.E.EL R20, desc[UR6][R4.64] ;  /* 0x0000000604148981 */ /* 0x000ea6000c2e1900 */
[--C-:B------:R-:W-:Y:S01]  /*0250*/  IMAD.WIDE R8, R27, 0x4, R16.reuse ;  /* 0x000000041b087825 */ /* 0x100fe200078e0210 */
[----:B------:R-:W-:Y:S01]  /*0260*/  CS2R R26, SRZ ;  /* 0x00000000001a7805 */ /* 0x000fe2000001ff00 */
[----:B------:R1:W3:Y:S02]  /*0270*/  @!P0 LDG.E.EL R21, desc[UR6][R2.64] ;  /* 0x0000000602158981 */ /* 0x0002e4000c2e1900 */
[--C-:B------:R-:W-:Y:S02]  /*0280*/  IMAD.WIDE R10, R29, 0x4, R16.reuse ;  /* 0x000000041d0a7825 */ /* 0x100fe400078e0210 */
[----:B------:R-:W4:Y:S02]  /*0290*/  @!P0 LDG.E.EL R22, desc[UR6][R6.64] ;  /* 0x0000000606168981 */ /* 0x000f24000c2e1900 */
[----:B------:R-:W-:-:S02]  /*02a0*/  IMAD.WIDE R12, R13, 0x4, R16 ;  /* 0x000000040d0c7825 */ /* 0x000fc400078e0210 */
[----:B------:R-:W5:Y:S02]  /*02b0*/  @!P0 LDG.E.EL R26, desc[UR6][R10.64] ;  /* 0x000000060a1a8981 */ /* 0x000f64000c2e1900 */
[----:B------:R-:W-:-:S04]  /*02c0*/  IMAD.WIDE R14, R15, 0x4, R16 ;  /* 0x000000040f0e7825 */ /* 0x000fc800078e0210 */
[----:B------:R-:W-:Y:S01]  /*02d0*/  IMAD.WIDE R16, R25, 0x4, R16 ;  /* 0x0000000419107825 */ /* 0x000fe200078e0210 */
[----:B------:R-:W-:Y:S01]  /*02e0*/  CS2R R24, SRZ ;  /* 0x0000000000187805 */ /* 0x000fe2000001ff00 */
[----:B------:R-:W5:Y:S02]  /*02f0*/  @!P0 LDG.E.EL R27, desc[UR6][R14.64] ;  /* 0x000000060e1b8981 */ /* 0x000f64000c2e1900 */
[----:B------:R-:W-:-:S03]  /*0300*/  IMAD.MOV.U32 R28, RZ, RZ, RZ ;  /* 0x000000ffff1c7224 */ /* 0x000fc600078e00ff */
[----:B------:R1:W5:Y:S04]  /*0310*/  @!P0 LDG.E.EL R24, desc[UR6][R8.64] ;  /* 0x0000000608188981 */ /* 0x000368000c2e1900 */
[----:B------:R1:W5:Y:S04]  /*0320*/  @!P0 LDG.E.EL R25, desc[UR6][R12.64] ;  /* 0x000000060c198981 */ /* 0x000368000c2e1900 */
[----:B------:R-:W5:Y:S01]  /*0330*/  @!P0 LDG.E.EL R28, desc[UR6][R16.64] ;  /* 0x00000006101c8981 */ /* 0x000f62000c2e1900 */
[----:B------:R-:W1:Y:S02]  /*0340*/  S2UR UR5, SR_CgaCtaId ;  /* 0x00000000000579c3 */ /* 0x000e640000008800 */
[----:B-1----:R-:W-:Y:S01]  /*0350*/  IMAD.SHL.U32 R2, R0, 0x100, RZ ;  /* 0x0000010000027824 */ /* 0x002fe200078e00ff */
[----:B------:R-:W-:-:S04]  /*0360*/  UMOV UR4, 0x400 ;  /* 0x0000040000047882 */ /* 0x000fc80000000000 */
[----:B------:R-:W-:-:S04]  /*0370*/  LOP3.LUT R2, R2, 0x300, RZ, 0xc0, !PT ;  /* 0x0000030002027812 */ /* 0x000fc800078ec0ff */
[----:B------:R-:W-:Y:S01]  /*0380*/  LOP3.LUT R23, R23, R2, RZ, 0xfc, !PT ;  /* 0x0000000217177212 */ /* 0x000fe200078efcff */
[----:B0-----:R-:W-:-:S06]  /*0390*/  UPRMT UR4, UR5, 0x654, UR4 ;  /* 0x0000065405047896 */ /* 0x001fcc0008000004 */
[----:B------:R-:W-:-:S05]  /*03a0*/  LEA.HI R2, R2, UR4, RZ, 0x1c ;  /* 0x0000000402027c11 */ /* 0x000fca000f8fe0ff */
[----:B------:R-:W-:Y:S01]  /*03b0*/  IMAD R23, R23, 0x4, R2 ;  /* 0x0000000417177824 */ /* 0x000fe200078e0202 */
[----:B------:R-:W-:Y:S01]  /*03c0*/  SHF.R.U32.HI R2, RZ, 0x2, R0 ;  /* 0x00000002ff027819 */ /* 0x000fe20000011600 */
[----:B------:R-:W-:-:S03]  /*03d0*/  IMAD.SHL.U32 R3, R0, 0x4, RZ ;  /* 0x0000000400037824 */ /* 0x000fc600078e00ff */
[----:B------:R-:W-:Y:S02]  /*03e0*/  LOP3.LUT R2, R2, 0x10, RZ, 0xc0, !PT ;  /* 0x0000001002027812 */ /* 0x000fe400078ec0ff */
[----:B------:R-:W-:-:S03]  /*03f0*/  LOP3.LUT R8, R3, 0x1fc, RZ, 0xc0, !PT ;  /* 0x000001fc03087812 */ /* 0x000fc600078ec0ff */
[----:B------:R-:W-:-:S04]  /*0400*/  VIADD R5, R2, UR4 ;  /* 0x0000000402057c36 */ /* 0x000fc80008000000 */
[----:B------:R-:W-:Y:S01]  /*0410*/  IMAD R5, R8, 0x4, R5 ;  /* 0x0000000408057824 */ /* 0x000fe200078e0205 */
[--C-:B------:R-:W-:Y:S02]  /*0420*/  SHF.R.S32.HI R9, RZ, 0x17, R18.reuse ;  /* 0x00000017ff097819 */ /* 0x100fe40000011412 */
[----:B------:R-:W-:Y:S02]  /*0430*/  LOP3.LUT R3, R3, 0xfc, RZ, 0xc0, !PT ;  /* 0x000000fc03037812 */ /* 0x000fe400078ec0ff */
[----:B------:R-:W-:Y:S02]  /*0440*/  SGXT R9, R9, 0x1 ;  /* 0x000000010909781a */ /* 0x000fe40000000200 */
[----:B------:R-:W-:Y:S02]  /*0450*/  PRMT R18, R3, 0x6540, R18 ;  /* 0x0000654003127816 */ /* 0x000fe40000000012 */
[----:B------:R-:W0:Y:S02]  /*0460*/  LDC.64 R2, c[0x0][0x218] ;  /* 0x00008600ff027b82 */ /* 0x000e240000000a00 */
[----:B------:R-:W-:-:S02]  /*0470*/  LEA.HI R9, R9, R18, RZ, 0x5 ;  /* 0x0000001209097211 */ /* 0x000fc400078f28ff */
[----:B------:R-:W-:Y:S02]  /*0480*/  SHF.R.U32.HI R0, RZ, 0x6, R0 ;  /* 0x00000006ff007819 */ /* 0x000fe40000011600 */
[----:B------:R-:W-:Y:S02]  /*0490*/  LOP3.LUT R11, R9, 0xffffffe0, RZ, 0xc0, !PT ;  /* 0xffffffe0090b7812 */ /* 0x000fe400078ec0ff */
[----:B------:R-:W-:Y:S02]  /*04a0*/  SGXT.U32 R0, R0, 0x1 ;  /* 0x000000010000781a */ /* 0x000fe40000000000 */
[----:B------:R-:W-:Y:S01]  /*04b0*/  SHF.R.S32.HI R9, RZ, 0x5, R9 ;  /* 0x00000005ff097819 */ /* 0x000fe20000011409 */
[----:B------:R-:W-:Y:S01]  /*04c0*/  IMAD.IADD R18, R18, 0x1, -R11 ;  /* 0x0000000112127824 */ /* 0x000fe200078e0a0b */
[----:B------:R-:W-:Y:S02]  /*04d0*/  LOP3.LUT R0, R19, R0, RZ, 0xfc, !PT ;  /* 0x0000000013007212 */ /* 0x000fe400078efcff */
[----:B------:R-:W-:Y:S01]  /*04e0*/  LOP3.LUT R10, R8, 0x200, RZ, 0xfc, !PT ;  /* 0x00000200080a7812 */ /* 0x000fe200078efcff */
[----:B------:R-:W-:Y:S01]  /*04f0*/  IMAD R18, R9, 0x60, R18 ;  /* 0x0000006009127824 */ /* 0x000fe200078e0212 */
[----:B------:R-:W-:-:S02]  /*0500*/  LOP3.LUT R9, R0, 0x2, RZ, 0xfc, !PT ;  /* 0x0000000200097812 */ /* 0x000fc400078efcff */
[----:B------:R-:W-:Y:S02]  /*0510*/  SHF.R.U32.HI R10, RZ, 0x4, R10 ;  /* 0x00000004ff0a7819 */ /* 0x000fe4000001160a */
[----:B------:R-:W-:Y:S02]  /*0520*/  ISETP.GE.AND P1, PT, R0, 0x3, PT ;  /* 0x000000030000780c */ /* 0x000fe40003f26270 */
[----:B------:R-:W-:Y:S02]  /*0530*/  ISETP.GE.AND P0, PT, R9, 0x3, PT ;  /* 0x000000030900780c */ /* 0x000fe40003f06270 */
[----:B------:R-:W-:Y:S01]  /*0540*/  LOP3.LUT R10, R10, 0x30, RZ, 0xc0, !PT ;  /* 0x000000300a0a7812 */ /* 0x000fe200078ec0ff */
[----:B------:R-:W-:-:S04]  /*0550*/  IMAD R11, R0, 0x20, R18 ;  /* 0x00000020000b7824 */ /* 0x000fc800078e0212 */
[----:B------:R-:W-:Y:S02]  /*0560*/  VIADD R13, R10, UR4 ;  /* 0x000000040a0d7c36 */ /* 0x000fe40008000000 */
[----:B0-----:R-:W-:-:S04]  /*0570*/  IMAD.WIDE R10, R11, 0x4, R2 ;  /* 0x000000040b0a7825 */ /* 0x001fc800078e0202 */
[----:B------:R-:W-:Y:S01]  /*0580*/  IMAD R13, R8, 0x4, R13 ;  /* 0x00000004080d7824 */ /* 0x000fe200078e020d */
[----:B--2---:R-:W-:Y:S04]  /*0590*/  STS [R23+0x80], R20 ;  /* 0x0000801417007388 */ /* 0x004fe80000000800 */
[----:B---3--:R-:W-:Y:S04]  /*05a0*/  STS [R23], R21 ;  /* 0x0000001517007388 */ /* 0x008fe80000000800 */
[----:B----4-:R-:W-:Y:S04]  /*05b0*/  STS [R23+0x100], R22 ;  /* 0x0001001617007388 */ /* 0x010fe80000000800 */
[----:B-----5:R-:W-:Y:S04]  /*05c0*/  STS [R23+0x200], R26 ;  /* 0x0002001a17007388 */ /* 0x020fe80000000800 */
[----:B------:R-:W-:Y:S04]  /*05d0*/  STS [R23+0x300], R27 ;  /* 0x0003001b17007388 */ /* 0x000fe80000000800 */
[----:B------:R-:W-:Y:S04]  /*05e0*/  STS [R23+0x180], R24 ;  /* 0x0001801817007388 */ /* 0x000fe80000000800 */
[----:B------:R-:W-:Y:S04]  /*05f0*/  STS [R23+0x280], R25 ;  /* 0x0002801917007388 */ /* 0x000fe80000000800 */
[----:B------:R-:W-:Y:S01]  /*0600*/  STS [R23+0x380], R28 ;  /* 0x0003801c17007388 */ /* 0x000fe20000000800 */
[----:B------:R-:W-:Y:S06]  /*0610*/  BAR.SYNC.DEFER_BLOCKING 0x0 ;  /* 0x0000000000007b1d */ /* 0x000fec0000010000 */
[----:B------:R-:W0:Y:S04]  /*0620*/  LDS.128 R4, [R5] ;  /* 0x0000000005047984 */ /* 0x000e280000000c00 */
[----:B0-----:R0:W-:Y:S02]  /*0630*/  @!P1 STG.E.128 desc[UR6][R10.64], R4 ;  /* 0x000000040a009986 */ /* 0x0011e4000c101d06 */
[----:B0-----:R-:W-:Y:S05]  /*0640*/  @P0 EXIT ;  /* 0x000000000000094d */ /* 0x001fea0003800000 */
[----:B------:R-:W0:Y:S01]  /*0650*/  LDS.128 R12, [R13+0x800] ;  /* 0x000800000d0c7984 */ /* 0x000e220000000c00 */
[----:B------:R-:W-:-:S04]  /*0660*/  IMAD R9, R9, 0x20, R18 ;  /* 0x0000002009097824 */ /* 0x000fc800078e0212 */
[----:B------:R-:W-:-:S05]  /*0670*/  IMAD.WIDE R2, R9, 0x4, R2 ;  /* 0x0000000409027825 */ /* 0x000fca00078e0202 */
[----:B0-----:R-:W-:Y:S01]  /*0680*/  STG.E.128 desc[UR6][R2.64], R12 ;  /* 0x0000000c02007986 */ /* 0x001fe2000c101d06 */
[----:B------:R-:W-:Y:S05]  /*0690*/  EXIT ;  /* 0x000000000000794d */ /* 0x000fea0003800000 */
.L_x_0:
[----:B------:R-:W-:-:S00]  /*06a0*/  BRA `(.L_x_0) ;  /* 0xfffffffc00fc7947 */ /* 0x000fc0000383ffff */
[----:B------:R-:W-:-:S00]  /*06b0*/  NOP ;  /* 0x0000000000007918 */ /* 0x000fc00000000000 */
        /* <DEDUP_REMOVED lines=12> */
.L_x_1:


//--------------------- .nv.shared.triton_poi_fused_4 --------------------------
	.section	.nv.shared.triton_poi_fused_4,"aw",@nobits
	.sectionflags	@""
	.align	16
	.zero		1024


//--------------------- .nv.constant0.triton_poi_fused_4 --------------------------
	.section	.nv.constant0.triton_poi_fused_4,"a",@progbits
	.sectionflags	@""
	.align	4
.nv.constant0.triton_poi_fused_4:
	.zero		552
